//
// Generated by NVIDIA NVVM Compiler
//
// Compiler Build ID: CL-36424714
// Cuda compilation tools, release 13.0, V13.0.88
// Based on NVVM 20.0.0
//

.version 9.0
.target sm_100
.address_size 64

	// .globl	_Z14relu_backwardsiiiPfS_S_

.visible .entry _Z14relu_backwardsiiiPfS_S_(
	.param .u32 _Z14relu_backwardsiiiPfS_S__param_0,
	.param .u32 _Z14relu_backwardsiiiPfS_S__param_1,
	.param .u32 _Z14relu_backwardsiiiPfS_S__param_2,
	.param .u64 .ptr .align 1 _Z14relu_backwardsiiiPfS_S__param_3,
	.param .u64 .ptr .align 1 _Z14relu_backwardsiiiPfS_S__param_4,
	.param .u64 .ptr .align 1 _Z14relu_backwardsiiiPfS_S__param_5
)
{
	.reg .pred 	%p<5>;
	.reg .b32 	%r<12>;
	.reg .b32 	%f<6>;
	.reg .b64 	%rd<13>;

	ld.param.u32 	%r4, [_Z14relu_backwardsiiiPfS_S__param_0];
	ld.param.u32 	%r5, [_Z14relu_backwardsiiiPfS_S__param_1];
	ld.param.u64 	%rd1, [_Z14relu_backwardsiiiPfS_S__param_3];
	ld.param.u64 	%rd2, [_Z14relu_backwardsiiiPfS_S__param_4];
	ld.param.u64 	%rd3, [_Z14relu_backwardsiiiPfS_S__param_5];
	mov.u32 	%r6, %ctaid.x;
	mov.u32 	%r7, %ntid.x;
	mov.u32 	%r8, %tid.x;
	mad.lo.s32 	%r1, %r6, %r7, %r8;
	mov.u32 	%r9, %ctaid.y;
	mov.u32 	%r10, %ntid.y;
	mov.u32 	%r11, %tid.y;
	mad.lo.s32 	%r2, %r9, %r10, %r11;
	setp.ge.s32 	%p1, %r2, %r4;
	setp.ge.s32 	%p2, %r1, %r5;
	or.pred  	%p3, %p1, %p2;
	@%p3 bra 	$L__BB0_4;
	cvta.to.global.u64 	%rd4, %rd1;
	mad.lo.s32 	%r3, %r2, %r4, %r1;
	mul.wide.s32 	%rd5, %r3, 4;
	add.s64 	%rd6, %rd4, %rd5;
	ld.global.f32 	%f4, [%rd6];
	setp.leu.f32 	%p4, %f4, 0f00000000;
	mov.f32 	%f5, 0f00000000;
	@%p4 bra 	$L__BB0_3;
	cvta.to.global.u64 	%rd7, %rd2;
	add.s64 	%rd9, %rd7, %rd5;
	ld.global.f32 	%f5, [%rd9];
$L__BB0_3:
	cvta.to.global.u64 	%rd10, %rd3;
	add.s64 	%rd12, %rd10, %rd5;
	st.global.f32 	[%rd12], %f5;
$L__BB0_4:
	ret;

}


// ===== COMPILED SASS (sm_100) =====

	.target	sm_100

	.elftype	@"ET_EXEC"


//--------------------- .note.nv.tkinfo           --------------------------
	.section	.note.nv.tkinfo,"",@"SHT_NOTE"
	.sectionflags	@"SHF_NOTE_NV_TKINFO"
	.tkinfo
        /*0018*/ 	.word	0x00000002
        /*0030*/ 	.string	""
        /*0030*/ 	.string	"ptxas"
        /*0030*/ 	.string	"Cuda compilation tools, release 13.0, V13.0.88"
        /*0030*/ 	.string	"Build cuda_13.0.r13.0/compiler.36424714_0"
        /*0030*/ 	.string	"-arch sm_100 -m 64 "



//--------------------- .note.nv.cuinfo           --------------------------
	.section	.note.nv.cuinfo,"",@"SHT_NOTE"
	.sectionflags	@"SHF_NOTE_NV_CUINFO"
        /*0018*/ 	.short	0x0002
        /*001a*/ 	.short	0x0064
        /*001c*/ 	.short	0x0082
	.zero		2


//--------------------- .nv.info                  --------------------------
	.section	.nv.info,"",@"SHT_CUDA_INFO"
	.align	4


	//----- nvinfo : EIATTR_REGCOUNT
	.align		4
        /*0000*/ 	.byte	0x04, 0x2f
        /*0002*/ 	.short	(.L_1 - .L_0)
	.align		4
.L_0:
        /*0004*/ 	.word	index@(_Z14relu_backwardsiiiPfS_S_)
        /*0008*/ 	.word	0x0000000c


	//----- nvinfo : EIATTR_FRAME_SIZE
	.align		4
.L_1:
        /*000c*/ 	.byte	0x04, 0x11
        /*000e*/ 	.short	(.L_3 - .L_2)
	.align		4
.L_2:
        /*0010*/ 	.word	index@(_Z14relu_backwardsiiiPfS_S_)
        /*0014*/ 	.word	0x00000000


	//----- nvinfo : EIATTR_MIN_STACK_SIZE
	.align		4
.L_3:
        /*0018*/ 	.byte	0x04, 0x12
        /*001a*/ 	.short	(.L_5 - .L_4)
	.align		4
.L_4:
        /*001c*/ 	.word	index@(_Z14relu_backwardsiiiPfS_S_)
        /*0020*/ 	.word	0x00000000
.L_5:


//--------------------- .nv.compat                --------------------------
	.section	.nv.compat,"",@"SHT_CUDA_COMPAT_INFO"
	.align	4
        /*0000*/ 	.byte	0x02, 0x09, 0x00, 0x00, 0x02, 0x02, 0x01, 0x00, 0x02, 0x05, 0x05, 0x00, 0x03, 0x07, 0x01, 0x01
        /*0010*/ 	.byte	0x02, 0x03, 0x00, 0x00, 0x02, 0x06, 0x01, 0x00, 0x04, 0x0b, 0x08, 0x00, 0x09, 0x00, 0x00, 0x00
        /*0020*/ 	.byte	0x00, 0x00, 0x00, 0x00


//--------------------- .nv.info._Z14relu_backwardsiiiPfS_S_ --------------------------
	.section	.nv.info._Z14relu_backwardsiiiPfS_S_,"",@"SHT_CUDA_INFO"
	.sectionflags	@""
	.align	4


	//----- nvinfo : EIATTR_CUDA_API_VERSION
	.align		4
        /*0000*/ 	.byte	0x04, 0x37
        /*0002*/ 	.short	(.L_7 - .L_6)
.L_6:
        /*0004*/ 	.word	0x00000082


	//----- nvinfo : EIATTR_KPARAM_INFO
	.align		4
.L_7:
        /*0008*/ 	.byte	0x04, 0x17
        /*000a*/ 	.short	(.L_9 - .L_8)
.L_8:
        /*000c*/ 	.word	0x00000000
        /*0010*/ 	.short	0x0005
        /*0012*/ 	.short	0x0020
        /*0014*/ 	.byte	0x00, 0xf5, 0x21, 0x00


	//----- nvinfo : EIATTR_KPARAM_INFO
	.align		4
.L_9:
        /*0018*/ 	.byte	0x04, 0x17
        /*001a*/ 	.short	(.L_11 - .L_10)
.L_10:
        /*001c*/ 	.word	0x00000000
        /*0020*/ 	.short	0x0004
        /*0022*/ 	.short	0x0018
        /*0024*/ 	.byte	0x00, 0xf5, 0x21, 0x00


	//----- nvinfo : EIATTR_KPARAM_INFO
	.align		4
.L_11:
        /*0028*/ 	.byte	0x04, 0x17
        /*002a*/ 	.short	(.L_13 - .L_12)
.L_12:
        /*002c*/ 	.word	0x00000000
        /*0030*/ 	.short	0x0003
        /*0032*/ 	.short	0x0010
        /*0034*/ 	.byte	0x00, 0xf5, 0x21, 0x00


	//----- nvinfo : EIATTR_KPARAM_INFO
	.align		4
.L_13:
        /*0038*/ 	.byte	0x04, 0x17
        /*003a*/ 	.short	(.L_15 - .L_14)
.L_14:
        /*003c*/ 	.word	0x00000000
        /*0040*/ 	.short	0x0002
        /*0042*/ 	.short	0x0008
        /*0044*/ 	.byte	0x00, 0xf0, 0x11, 0x00


	//----- nvinfo : EIATTR_KPARAM_INFO
	.align		4
.L_15:
        /*0048*/ 	.byte	0x04, 0x17
        /*004a*/ 	.short	(.L_17 - .L_16)
.L_16:
        /*004c*/ 	.word	0x00000000
        /*0050*/ 	.short	0x0001
        /*0052*/ 	.short	0x0004
        /*0054*/ 	.byte	0x00, 0xf0, 0x11, 0x00


	//----- nvinfo : EIATTR_KPARAM_INFO
	.align		4
.L_17:
        /*0058*/ 	.byte	0x04, 0x17
        /*005a*/ 	.short	(.L_19 - .L_18)
.L_18:
        /*005c*/ 	.word	0x00000000
        /*0060*/ 	.short	0x0000
        /*0062*/ 	.short	0x0000
        /*0064*/ 	.byte	0x00, 0xf0, 0x11, 0x00


	//----- nvinfo : EIATTR_SPARSE_MMA_MASK
	.align		4
.L_19:
        /*0068*/ 	.byte	0x03, 0x50
        /*006a*/ 	.short	0x0000


	//----- nvinfo : EIATTR_MAXREG_COUNT
	.align		4
        /*006c*/ 	.byte	0x03, 0x1b
        /*006e*/ 	.short	0x00ff


	//----- nvinfo : EIATTR_MERCURY_ISA_VERSION
	.align		4
        /*0070*/ 	.byte	0x03, 0x5f
        /*0072*/ 	.short	0x0101


	//----- nvinfo : EIATTR_VRC_CTA_INIT_COUNT
	.align		4
        /*0074*/ 	.byte	0x02, 0x4a
	.zero		1
	.zero		1


	//----- nvinfo : EIATTR_EXIT_INSTR_OFFSETS
	.align		4
        /*0078*/ 	.byte	0x04, 0x1c
        /*007a*/ 	.short	(.L_21 - .L_20)


	//   ....[0]....
.L_20:
        /*007c*/ 	.word	0x000000c0


	//   ....[1]....
        /*0080*/ 	.word	0x000001d0


	//----- nvinfo : EIATTR_CRS_STACK_SIZE
	.align		4
.L_21:
        /*0084*/ 	.byte	0x04, 0x1e
        /*0086*/ 	.short	(.L_23 - .L_22)
.L_22:
        /*0088*/ 	.word	0x00000000


	//----- nvinfo : EIATTR_CBANK_PARAM_SIZE
	.align		4
.L_23:
        /*008c*/ 	.byte	0x03, 0x19
        /*008e*/ 	.short	0x0028


	//----- nvinfo : EIATTR_PARAM_CBANK
	.align		4
        /*0090*/ 	.byte	0x04, 0x0a
        /*0092*/ 	.short	(.L_25 - .L_24)
	.align		4
.L_24:
        /*0094*/ 	.word	index@(.nv.constant0._Z14relu_backwardsiiiPfS_S_)
        /*0098*/ 	.short	0x0380
        /*009a*/ 	.short	0x0028


	//----- nvinfo : EIATTR_SW_WAR
	.align		4
.L_25:
        /*009c*/ 	.byte	0x04, 0x36
        /*009e*/ 	.short	(.L_27 - .L_26)
.L_26:
        /*00a0*/ 	.word	0x00000008
.L_27:


//--------------------- .nv.callgraph             --------------------------
	.section	.nv.callgraph,"",@"SHT_CUDA_CALLGRAPH"
	.align	4
	.sectionentsize	8
	.align		4
        /*0000*/ 	.word	0x00000000
	.align		4
        /*0004*/ 	.word	0xffffffff
	.align		4
        /*0008*/ 	.word	0x00000000
	.align		4
        /*000c*/ 	.word	0xfffffffe
	.align		4
        /*0010*/ 	.word	0x00000000
	.align		4
        /*0014*/ 	.word	0xfffffffd
	.align		4
        /*0018*/ 	.word	0x00000000
	.align		4
        /*001c*/ 	.word	0xfffffffc


//--------------------- .text._Z14relu_backwardsiiiPfS_S_ --------------------------
	.section	.text._Z14relu_backwardsiiiPfS_S_,"ax",@progbits
	.align	128
        .global         _Z14relu_backwardsiiiPfS_S_
        .type           _Z14relu_backwardsiiiPfS_S_,@function
        .size           _Z14relu_backwardsiiiPfS_S_,(.L_x_3 - _Z14relu_backwardsiiiPfS_S_)
        .other          _Z14relu_backwardsiiiPfS_S_,@"STO_CUDA_ENTRY STV_DEFAULT"
_Z14relu_backwardsiiiPfS_S_:
.text._Z14relu_backwardsiiiPfS_S_:
[----:B------:R-:W-:Y:S01]  /*0000*/  LDC R1, c[0x0][0x37c] ;  /* 0x0000df00ff017b82 */ /* 0x000fe20000000800 */
[----:B------:R-:W0:Y:S07]  /*0010*/  S2R R3, SR_TID.X ;  /* 0x0000000000037919 */ /* 0x000e2e0000002100 */
[----:B------:R-:W0:Y:S01]  /*0020*/  S2UR UR4, SR_CTAID.X ;  /* 0x00000000000479c3 */ /* 0x000e220000002500 */
[----:B------:R-:W1:Y:S01]  /*0030*/  LDCU.64 UR6, c[0x0][0x380] ;  /* 0x00007000ff0677ac */ /* 0x000e620008000a00 */
[----:B------:R-:W2:Y:S06]  /*0040*/  S2R R2, SR_TID.Y ;  /* 0x0000000000027919 */ /* 0x000eac0000002200 */
[----:B------:R-:W0:Y:S08]  /*0050*/  LDC R0, c[0x0][0x360] ;  /* 0x0000d800ff007b82 */ /* 0x000e300000000800 */
[----:B------:R-:W2:Y:S08]  /*0060*/  S2UR UR5, SR_CTAID.Y ;  /* 0x00000000000579c3 */ /* 0x000eb00000002600 */
[----:B------:R-:W2:Y:S01]  /*0070*/  LDC R5, c[0x0][0x364] ;  /* 0x0000d900ff057b82 */ /* 0x000ea20000000800 */
[----:B0-----:R-:W-:-:S05]  /*0080*/  IMAD R0, R0, UR4, R3 ;  /* 0x0000000400007c24 */ /* 0x001fca000f8e0203 */
[----:B-1----:R-:W-:Y:S01]  /*0090*/  ISETP.GE.AND P0, PT, R0, UR7, PT ;  /* 0x0000000700007c0c */ /* 0x002fe2000bf06270 */
[----:B--2---:R-:W-:-:S05]  /*00a0*/  IMAD R5, R5, UR5, R2 ;  /* 0x0000000505057c24 */ /* 0x004fca000f8e0202 */
[----:B------:R-:W-:-:S13]  /*00b0*/  ISETP.GE.OR P0, PT, R5, UR6, P0 ;  /* 0x0000000605007c0c */ /* 0x000fda0008706670 */
[----:B------:R-:W-:Y:S05]  /*00c0*/  @P0 EXIT ;  /* 0x000000000000094d */ /* 0x000fea0003800000 */
[----:B------:R-:W0:Y:S01]  /*00d0*/  LDC.64 R2, c[0x0][0x390] ;  /* 0x0000e400ff027b82 */ /* 0x000e220000000a00 */
[----:B------:R-:W1:Y:S01]  /*00e0*/  LDCU.64 UR4, c[0x0][0x358] ;  /* 0x00006b00ff0477ac */ /* 0x000e620008000a00 */
[----:B------:R-:W-:-:S06]  /*00f0*/  IMAD R7, R5, UR6, R0 ;  /* 0x0000000605077c24 */ /* 0x000fcc000f8e0200 */
[----:B------:R-:W2:Y:S01]  /*0100*/  LDC.64 R4, c[0x0][0x3a0] ;  /* 0x0000e800ff047b82 */ /* 0x000ea20000000a00 */
[----:B0-----:R-:W-:-:S06]  /*0110*/  IMAD.WIDE R2, R7, 0x4, R2 ;  /* 0x0000000407027825 */ /* 0x001fcc00078e0202 */
[----:B-1----:R-:W3:Y:S01]  /*0120*/  LDG.E R2, desc[UR4][R2.64] ;  /* 0x0000000402027981 */ /* 0x002ee2000c1e1900 */
[----:B------:R-:W-:Y:S01]  /*0130*/  BSSY.RECONVERGENT B0, `(.L_x_0) ;  /* 0x0000008000007945 */ /* 0x000fe20003800200 */
[----:B------:R-:W-:Y:S02]  /*0140*/  HFMA2 R9, -RZ, RZ, 0, 0 ;  /* 0x00000000ff097431 */ /* 0x000fe400000001ff */
[----:B--2---:R-:W-:Y:S01]  /*0150*/  IMAD.WIDE R4, R7, 0x4, R4 ;  /* 0x0000000407047825 */ /* 0x004fe200078e0204 */
[----:B---3--:R-:W-:-:S13]  /*0160*/  FSETP.GT.AND P0, PT, R2, RZ, PT ;  /* 0x000000ff0200720b */ /* 0x008fda0003f04000 */
[----:B------:R-:W-:Y:S05]  /*0170*/  @!P0 BRA `(.L_x_1) ;  /* 0x00000000000c8947 */ /* 0x000fea0003800000 */
[----:B------:R-:W0:Y:S02]  /*0180*/  LDC.64 R2, c[0x0][0x398] ;  /* 0x0000e600ff027b82 */ /* 0x000e240000000a00 */
[----:B0-----:R-:W-:-:S05]  /*0190*/  IMAD.WIDE R2, R7, 0x4, R2 ;  /* 0x0000000407027825 */ /* 0x001fca00078e0202 */
[----:B------:R0:W5:Y:S02]  /*01a0*/  LDG.E R9, desc[UR4][R2.64] ;  /* 0x0000000402097981 */ /* 0x000164000c1e1900 */
.L_x_1:
[----:B------:R-:W-:Y:S05]  /*01b0*/  BSYNC.RECONVERGENT B0 ;  /* 0x0000000000007941 */ /* 0x000fea0003800200 */
.L_x_0:
[----:B-----5:R-:W-:Y:S01]  /*01c0*/  STG.E desc[UR4][R4.64], R9 ;  /* 0x0000000904007986 */ /* 0x020fe2000c101904 */
[----:B------:R-:W-:Y:S05]  /*01d0*/  EXIT ;  /* 0x000000000000794d */ /* 0x000fea0003800000 */
.L_x_2:
[----:B------:R-:W-:-:S00]  /*01e0*/  BRA `(.L_x_2) ;  /* 0xfffffffc00fc7947 */ /* 0x000fc0000383ffff */
[----:B------:R-:W-:-:S00]  /*01f0*/  NOP ;  /* 0x0000000000007918 */ /* 0x000fc00000000000 */
        /* <DEDUP_REMOVED lines=8> */
.L_x_3:


//--------------------- .nv.shared.reserved.0     --------------------------
	.section	.nv.shared.reserved.0,"aw",@nobits
	.weak		__nv_reservedSMEM_offset_0_alias
	.size		__nv_reservedSMEM_offset_0_alias, 0, 64
	.other		__nv_reservedSMEM_offset_0_alias,@"STO_CUDA_RESERVED_SHARED STV_DEFAULT"
__nv_reservedSMEM_offset_0_alias:
	.zero		0
	.zero		64


//--------------------- .nv.constant0._Z14relu_backwardsiiiPfS_S_ --------------------------
	.section	.nv.constant0._Z14relu_backwardsiiiPfS_S_,"a",@progbits
	.sectionflags	@""
	.align	4
.nv.constant0._Z14relu_backwardsiiiPfS_S_:
	.zero		936


//--------------------- SYMBOLS --------------------------

	.type		.nv.reservedSmem.offset0,@object
	.size		.nv.reservedSmem.offset0,0x4
